//
// Generated by NVIDIA NVVM Compiler
//
// Compiler Build ID: CL-36424714
// Cuda compilation tools, release 13.0, V13.0.88
// Based on NVVM 20.0.0
//

.version 9.0
.target sm_100
.address_size 64

	// .globl	_Z22tensorTranspose3DInt64PlS_S_S_l

.visible .entry _Z22tensorTranspose3DInt64PlS_S_S_l(
	.param .u64 .ptr .align 1 _Z22tensorTranspose3DInt64PlS_S_S_l_param_0,
	.param .u64 .ptr .align 1 _Z22tensorTranspose3DInt64PlS_S_S_l_param_1,
	.param .u64 .ptr .align 1 _Z22tensorTranspose3DInt64PlS_S_S_l_param_2,
	.param .u64 .ptr .align 1 _Z22tensorTranspose3DInt64PlS_S_S_l_param_3,
	.param .u64 _Z22tensorTranspose3DInt64PlS_S_S_l_param_4
)
{
	.local .align 8 .b8 	__local_depot0[24];
	.reg .b64 	%SP;
	.reg .b64 	%SPL;
	.reg .pred 	%p<5>;
	.reg .b32 	%r<16>;
	.reg .b64 	%rd<65>;

	mov.u64 	%SPL, __local_depot0;
	ld.param.u64 	%rd18, [_Z22tensorTranspose3DInt64PlS_S_S_l_param_0];
	ld.param.u64 	%rd19, [_Z22tensorTranspose3DInt64PlS_S_S_l_param_1];
	ld.param.u64 	%rd20, [_Z22tensorTranspose3DInt64PlS_S_S_l_param_2];
	ld.param.u64 	%rd21, [_Z22tensorTranspose3DInt64PlS_S_S_l_param_3];
	ld.param.u64 	%rd22, [_Z22tensorTranspose3DInt64PlS_S_S_l_param_4];
	mov.u32 	%r1, %ntid.x;
	mov.u32 	%r2, %ctaid.x;
	mov.u32 	%r3, %tid.x;
	mad.lo.s32 	%r4, %r1, %r2, %r3;
	cvt.s64.s32 	%rd1, %r4;
	setp.le.s64 	%p1, %rd22, %rd1;
	@%p1 bra 	$L__BB0_11;
	add.u64 	%rd2, %SPL, 0;
	cvta.to.global.u64 	%rd3, %rd19;
	ld.global.u64 	%rd4, [%rd3+16];
	ld.global.u64 	%rd24, [%rd3+8];
	mul.lo.s64 	%rd5, %rd24, %rd4;
	or.b64  	%rd25, %rd1, %rd5;
	and.b64  	%rd26, %rd25, -4294967296;
	setp.ne.s64 	%p2, %rd26, 0;
	@%p2 bra 	$L__BB0_3;
	cvt.u32.u64 	%r5, %rd5;
	cvt.u32.u64 	%r6, %rd1;
	div.u32 	%r7, %r6, %r5;
	mul.lo.s32 	%r8, %r7, %r5;
	sub.s32 	%r9, %r6, %r8;
	cvt.u64.u32 	%rd61, %r7;
	cvt.u64.u32 	%rd62, %r9;
	bra.uni 	$L__BB0_4;
$L__BB0_3:
	div.s64 	%rd61, %rd1, %rd5;
	mul.lo.s64 	%rd27, %rd61, %rd5;
	sub.s64 	%rd62, %rd1, %rd27;
$L__BB0_4:
	st.local.u64 	[%rd2], %rd61;
	or.b64  	%rd28, %rd62, %rd4;
	and.b64  	%rd29, %rd28, -4294967296;
	setp.ne.s64 	%p3, %rd29, 0;
	@%p3 bra 	$L__BB0_6;
	cvt.u32.u64 	%r10, %rd4;
	cvt.u32.u64 	%r11, %rd62;
	div.u32 	%r12, %r11, %r10;
	cvt.u64.u32 	%rd63, %r12;
	bra.uni 	$L__BB0_7;
$L__BB0_6:
	div.s64 	%rd63, %rd62, %rd4;
$L__BB0_7:
	st.local.u64 	[%rd2+8], %rd63;
	or.b64  	%rd30, %rd1, %rd4;
	and.b64  	%rd31, %rd30, -4294967296;
	setp.ne.s64 	%p4, %rd31, 0;
	@%p4 bra 	$L__BB0_9;
	cvt.u32.u64 	%r13, %rd4;
	cvt.u32.u64 	%r14, %rd1;
	rem.u32 	%r15, %r14, %r13;
	cvt.u64.u32 	%rd64, %r15;
	bra.uni 	$L__BB0_10;
$L__BB0_9:
	rem.s64 	%rd64, %rd1, %rd4;
$L__BB0_10:
	cvta.to.global.u64 	%rd32, %rd21;
	st.local.u64 	[%rd2+16], %rd64;
	ld.global.u64 	%rd33, [%rd32+8];
	shl.b64 	%rd34, %rd33, 3;
	add.s64 	%rd35, %rd3, %rd34;
	ld.global.u64 	%rd36, [%rd35];
	ld.global.u64 	%rd37, [%rd32+16];
	shl.b64 	%rd38, %rd37, 3;
	add.s64 	%rd39, %rd3, %rd38;
	ld.global.u64 	%rd40, [%rd39];
	mul.lo.s64 	%rd41, %rd61, %rd5;
	mad.lo.s64 	%rd42, %rd63, %rd4, %rd41;
	add.s64 	%rd43, %rd42, %rd64;
	cvta.to.global.u64 	%rd44, %rd18;
	shl.b64 	%rd45, %rd43, 3;
	add.s64 	%rd46, %rd44, %rd45;
	ld.global.u64 	%rd47, [%rd46];
	ld.global.u64 	%rd48, [%rd32];
	shl.b64 	%rd49, %rd48, 3;
	add.s64 	%rd50, %rd2, %rd49;
	ld.local.u64 	%rd51, [%rd50];
	add.s64 	%rd52, %rd2, %rd34;
	ld.local.u64 	%rd53, [%rd52];
	add.s64 	%rd54, %rd2, %rd38;
	ld.local.u64 	%rd55, [%rd54];
	mad.lo.s64 	%rd56, %rd51, %rd36, %rd53;
	mad.lo.s64 	%rd57, %rd56, %rd40, %rd55;
	cvta.to.global.u64 	%rd58, %rd20;
	shl.b64 	%rd59, %rd57, 3;
	add.s64 	%rd60, %rd58, %rd59;
	st.global.u64 	[%rd60], %rd47;
$L__BB0_11:
	ret;

}


// ===== COMPILED SASS (sm_100) =====

	.target	sm_100

	.elftype	@"ET_EXEC"


//--------------------- .note.nv.tkinfo           --------------------------
	.section	.note.nv.tkinfo,"",@"SHT_NOTE"
	.sectionflags	@"SHF_NOTE_NV_TKINFO"
	.tkinfo
        /*0018*/ 	.word	0x00000002
        /*0030*/ 	.string	""
        /*0030*/ 	.string	"ptxas"
        /*0030*/ 	.string	"Cuda compilation tools, release 13.0, V13.0.88"
        /*0030*/ 	.string	"Build cuda_13.0.r13.0/compiler.36424714_0"
        /*0030*/ 	.string	"-arch sm_100 -m 64 "



//--------------------- .note.nv.cuinfo           --------------------------
	.section	.note.nv.cuinfo,"",@"SHT_NOTE"
	.sectionflags	@"SHF_NOTE_NV_CUINFO"
        /*0018*/ 	.short	0x0002
        /*001a*/ 	.short	0x0064
        /*001c*/ 	.short	0x0082
	.zero		2


//--------------------- .nv.info                  --------------------------
	.section	.nv.info,"",@"SHT_CUDA_INFO"
	.align	4


	//----- nvinfo : EIATTR_REGCOUNT
	.align		4
        /*0000*/ 	.byte	0x04, 0x2f
        /*0002*/ 	.short	(.L_1 - .L_0)
	.align		4
.L_0:
        /*0004*/ 	.word	index@(_Z22tensorTranspose3DInt64PlS_S_S_l)
        /*0008*/ 	.word	0x0000001e


	//----- nvinfo : EIATTR_FRAME_SIZE
	.align		4
.L_1:
        /*000c*/ 	.byte	0x04, 0x11
        /*000e*/ 	.short	(.L_3 - .L_2)
	.align		4
.L_2:
        /*0010*/ 	.word	index@($__internal_1_$__cuda_sm20_rem_s64)
        /*0014*/ 	.word	0x00000018


	//----- nvinfo : EIATTR_FRAME_SIZE
	.align		4
.L_3:
        /*0018*/ 	.byte	0x04, 0x11
        /*001a*/ 	.short	(.L_5 - .L_4)
	.align		4
.L_4:
        /*001c*/ 	.word	index@($__internal_0_$__cuda_sm20_div_s64)
        /*0020*/ 	.word	0x00000018


	//----- nvinfo : EIATTR_FRAME_SIZE
	.align		4
.L_5:
        /*0024*/ 	.byte	0x04, 0x11
        /*0026*/ 	.short	(.L_7 - .L_6)
	.align		4
.L_6:
        /*0028*/ 	.word	index@(_Z22tensorTranspose3DInt64PlS_S_S_l)
        /*002c*/ 	.word	0x00000018


	//----- nvinfo : EIATTR_MIN_STACK_SIZE
	.align		4
.L_7:
        /*0030*/ 	.byte	0x04, 0x12
        /*0032*/ 	.short	(.L_9 - .L_8)
	.align		4
.L_8:
        /*0034*/ 	.word	index@(_Z22tensorTranspose3DInt64PlS_S_S_l)
        /*0038*/ 	.word	0x00000018
.L_9:


//--------------------- .nv.compat                --------------------------
	.section	.nv.compat,"",@"SHT_CUDA_COMPAT_INFO"
	.align	4
        /*0000*/ 	.byte	0x02, 0x09, 0x00, 0x00, 0x02, 0x02, 0x01, 0x00, 0x02, 0x05, 0x05, 0x00, 0x03, 0x07, 0x01, 0x01
        /*0010*/ 	.byte	0x02, 0x03, 0x00, 0x00, 0x02, 0x06, 0x01, 0x00, 0x04, 0x0b, 0x08, 0x00, 0x09, 0x00, 0x00, 0x00
        /*0020*/ 	.byte	0x00, 0x00, 0x00, 0x00


//--------------------- .nv.info._Z22tensorTranspose3DInt64PlS_S_S_l --------------------------
	.section	.nv.info._Z22tensorTranspose3DInt64PlS_S_S_l,"",@"SHT_CUDA_INFO"
	.sectionflags	@""
	.align	4


	//----- nvinfo : EIATTR_CUDA_API_VERSION
	.align		4
        /*0000*/ 	.byte	0x04, 0x37
        /*0002*/ 	.short	(.L_11 - .L_10)
.L_10:
        /*0004*/ 	.word	0x00000082


	//----- nvinfo : EIATTR_KPARAM_INFO
	.align		4
.L_11:
        /*0008*/ 	.byte	0x04, 0x17
        /*000a*/ 	.short	(.L_13 - .L_12)
.L_12:
        /*000c*/ 	.word	0x00000000
        /*0010*/ 	.short	0x0004
        /*0012*/ 	.short	0x0020
        /*0014*/ 	.byte	0x00, 0xf0, 0x21, 0x00


	//----- nvinfo : EIATTR_KPARAM_INFO
	.align		4
.L_13:
        /*0018*/ 	.byte	0x04, 0x17
        /*001a*/ 	.short	(.L_15 - .L_14)
.L_14:
        /*001c*/ 	.word	0x00000000
        /*0020*/ 	.short	0x0003
        /*0022*/ 	.short	0x0018
        /*0024*/ 	.byte	0x00, 0xf5, 0x21, 0x00


	//----- nvinfo : EIATTR_KPARAM_INFO
	.align		4
.L_15:
        /*0028*/ 	.byte	0x04, 0x17
        /*002a*/ 	.short	(.L_17 - .L_16)
.L_16:
        /*002c*/ 	.word	0x00000000
        /*0030*/ 	.short	0x0002
        /*0032*/ 	.short	0x0010
        /*0034*/ 	.byte	0x00, 0xf5, 0x21, 0x00


	//----- nvinfo : EIATTR_KPARAM_INFO
	.align		4
.L_17:
        /*0038*/ 	.byte	0x04, 0x17
        /*003a*/ 	.short	(.L_19 - .L_18)
.L_18:
        /*003c*/ 	.word	0x00000000
        /*0040*/ 	.short	0x0001
        /*0042*/ 	.short	0x0008
        /*0044*/ 	.byte	0x00, 0xf5, 0x21, 0x00


	//----- nvinfo : EIATTR_KPARAM_INFO
	.align		4
.L_19:
        /*0048*/ 	.byte	0x04, 0x17
        /*004a*/ 	.short	(.L_21 - .L_20)
.L_20:
        /*004c*/ 	.word	0x00000000
        /*0050*/ 	.short	0x0000
        /*0052*/ 	.short	0x0000
        /*0054*/ 	.byte	0x00, 0xf5, 0x21, 0x00


	//----- nvinfo : EIATTR_SPARSE_MMA_MASK
	.align		4
.L_21:
        /*0058*/ 	.byte	0x03, 0x50
        /*005a*/ 	.short	0x0000


	//----- nvinfo : EIATTR_MAXREG_COUNT
	.align		4
        /*005c*/ 	.byte	0x03, 0x1b
        /*005e*/ 	.short	0x00ff


	//----- nvinfo : EIATTR_MERCURY_ISA_VERSION
	.align		4
        /*0060*/ 	.byte	0x03, 0x5f
        /*0062*/ 	.short	0x0101


	//----- nvinfo : EIATTR_VRC_CTA_INIT_COUNT
	.align		4
        /*0064*/ 	.byte	0x02, 0x4a
	.zero		1
	.zero		1


	//----- nvinfo : EIATTR_EXIT_INSTR_OFFSETS
	.align		4
        /*0068*/ 	.byte	0x04, 0x1c
        /*006a*/ 	.short	(.L_23 - .L_22)


	//   ....[0]....
.L_22:
        /*006c*/ 	.word	0x000000a0


	//   ....[1]....
        /*0070*/ 	.word	0x00000a90


	//----- nvinfo : EIATTR_CRS_STACK_SIZE
	.align		4
.L_23:
        /*0074*/ 	.byte	0x04, 0x1e
        /*0076*/ 	.short	(.L_25 - .L_24)
.L_24:
        /*0078*/ 	.word	0x00000000


	//----- nvinfo : EIATTR_CBANK_PARAM_SIZE
	.align		4
.L_25:
        /*007c*/ 	.byte	0x03, 0x19
        /*007e*/ 	.short	0x0028


	//----- nvinfo : EIATTR_PARAM_CBANK
	.align		4
        /*0080*/ 	.byte	0x04, 0x0a
        /*0082*/ 	.short	(.L_27 - .L_26)
	.align		4
.L_26:
        /*0084*/ 	.word	index@(.nv.constant0._Z22tensorTranspose3DInt64PlS_S_S_l)
        /*0088*/ 	.short	0x0380
        /*008a*/ 	.short	0x0028


	//----- nvinfo : EIATTR_SW_WAR
	.align		4
.L_27:
        /*008c*/ 	.byte	0x04, 0x36
        /*008e*/ 	.short	(.L_29 - .L_28)
.L_28:
        /*0090*/ 	.word	0x00000008
.L_29:


//--------------------- .nv.callgraph             --------------------------
	.section	.nv.callgraph,"",@"SHT_CUDA_CALLGRAPH"
	.align	4
	.sectionentsize	8
	.align		4
        /*0000*/ 	.word	0x00000000
	.align		4
        /*0004*/ 	.word	0xffffffff
	.align		4
        /*0008*/ 	.word	0x00000000
	.align		4
        /*000c*/ 	.word	0xfffffffe
	.align		4
        /*0010*/ 	.word	0x00000000
	.align		4
        /*0014*/ 	.word	0xfffffffd
	.align		4
        /*0018*/ 	.word	0x00000000
	.align		4
        /*001c*/ 	.word	0xfffffffc


//--------------------- .text._Z22tensorTranspose3DInt64PlS_S_S_l --------------------------
	.section	.text._Z22tensorTranspose3DInt64PlS_S_S_l,"ax",@progbits
	.align	128
        .global         _Z22tensorTranspose3DInt64PlS_S_S_l
        .type           _Z22tensorTranspose3DInt64PlS_S_S_l,@function
        .size           _Z22tensorTranspose3DInt64PlS_S_S_l,(.L_x_11 - _Z22tensorTranspose3DInt64PlS_S_S_l)
        .other          _Z22tensorTranspose3DInt64PlS_S_S_l,@"STO_CUDA_ENTRY STV_DEFAULT"
_Z22tensorTranspose3DInt64PlS_S_S_l:
.text._Z22tensorTranspose3DInt64PlS_S_S_l:
[----:B------:R-:W0:Y:S01]  /*0000*/  LDC R1, c[0x0][0x37c] ;  /* 0x0000df00ff017b82 */ /* 0x000e220000000800 */
[----:B------:R-:W1:Y:S01]  /*0010*/  S2R R8, SR_CTAID.X ;  /* 0x0000000000087919 */ /* 0x000e620000002500 */
[----:B------:R-:W1:Y:S01]  /*0020*/  LDCU UR4, c[0x0][0x360] ;  /* 0x00006c00ff0477ac */ /* 0x000e620008000800 */
[----:B0-----:R-:W-:Y:S01]  /*0030*/  VIADD R1, R1, 0xffffffe8 ;  /* 0xffffffe801017836 */ /* 0x001fe20000000000 */
[----:B------:R-:W1:Y:S01]  /*0040*/  S2R R9, SR_TID.X ;  /* 0x0000000000097919 */ /* 0x000e620000002100 */
[----:B------:R-:W0:Y:S01]  /*0050*/  LDCU.64 UR6, c[0x0][0x3a0] ;  /* 0x00007400ff0677ac */ /* 0x000e220008000a00 */
[----:B-1----:R-:W-:-:S05]  /*0060*/  IMAD R8, R8, UR4, R9 ;  /* 0x0000000408087c24 */ /* 0x002fca000f8e0209 */
[----:B0-----:R-:W-:Y:S02]  /*0070*/  ISETP.GE.U32.AND P0, PT, R8, UR6, PT ;  /* 0x0000000608007c0c */ /* 0x001fe4000bf06070 */
[----:B------:R-:W-:-:S04]  /*0080*/  SHF.R.S32.HI R9, RZ, 0x1f, R8 ;  /* 0x0000001fff097819 */ /* 0x000fc80000011408 */
[----:B------:R-:W-:-:S13]  /*0090*/  ISETP.GE.AND.EX P0, PT, R9, UR7, PT, P0 ;  /* 0x0000000709007c0c */ /* 0x000fda000bf06300 */
[----:B------:R-:W-:Y:S05]  /*00a0*/  @P0 EXIT ;  /* 0x000000000000094d */ /* 0x000fea0003800000 */
[----:B------:R-:W0:Y:S01]  /*00b0*/  LDC.64 R4, c[0x0][0x388] ;  /* 0x0000e200ff047b82 */ /* 0x000e220000000a00 */
[----:B------:R-:W0:Y:S02]  /*00c0*/  LDCU.64 UR4, c[0x0][0x358] ;  /* 0x00006b00ff0477ac */ /* 0x000e240008000a00 */
[----:B0-----:R-:W2:Y:S04]  /*00d0*/  LDG.E.64 R2, desc[UR4][R4.64+0x8] ;  /* 0x0000080404027981 */ /* 0x001ea8000c1e1b00 */
[----:B------:R-:W2:Y:S01]  /*00e0*/  LDG.E.64 R12, desc[UR4][R4.64+0x10] ;  /* 0x00001004040c7981 */ /* 0x000ea2000c1e1b00 */
[----:B------:R-:W-:Y:S01]  /*00f0*/  BSSY.RECONVERGENT B0, `(.L_x_0) ;  /* 0x000002d000007945 */ /* 0x000fe20003800200 */
[-C--:B--2---:R-:W-:Y:S02]  /*0100*/  IMAD R0, R3, R12.reuse, RZ ;  /* 0x0000000c03007224 */ /* 0x084fe400078e02ff */
[----:B------:R-:W-:-:S04]  /*0110*/  IMAD.WIDE.U32 R18, R2, R12, RZ ;  /* 0x0000000c02127225 */ /* 0x000fc800078e00ff */
[----:B------:R-:W-:-:S04]  /*0120*/  IMAD R7, R13, R2, R0 ;  /* 0x000000020d077224 */ /* 0x000fc800078e0200 */
[----:B------:R-:W-:-:S05]  /*0130*/  IMAD.IADD R7, R19, 0x1, R7 ;  /* 0x0000000113077824 */ /* 0x000fca00078e0207 */
[----:B------:R-:W-:-:S04]  /*0140*/  LOP3.LUT R0, R9, R7, RZ, 0xfc, !PT ;  /* 0x0000000709007212 */ /* 0x000fc800078efcff */
[----:B------:R-:W-:-:S13]  /*0150*/  ISETP.NE.U32.AND P0, PT, R0, RZ, PT ;  /* 0x000000ff0000720c */ /* 0x000fda0003f05070 */
[----:B------:R-:W-:Y:S05]  /*0160*/  @P0 BRA `(.L_x_1) ;  /* 0x00000000005c0947 */ /* 0x000fea0003800000 */
[----:B------:R-:W0:Y:S01]  /*0170*/  I2F.U32.RP R0, R18 ;  /* 0x0000001200007306 */ /* 0x000e220000209000 */
[----:B------:R-:W-:Y:S01]  /*0180*/  ISETP.NE.U32.AND P2, PT, R18, RZ, PT ;  /* 0x000000ff1200720c */ /* 0x000fe20003f45070 */
[----:B------:R-:W-:-:S06]  /*0190*/  IMAD.MOV.U32 R11, RZ, RZ, RZ ;  /* 0x000000ffff0b7224 */ /* 0x000fcc00078e00ff */
[----:B0-----:R-:W0:Y:S02]  /*01a0*/  MUFU.RCP R0, R0 ;  /* 0x0000000000007308 */ /* 0x001e240000001000 */
[----:B0-----:R-:W-:-:S06]  /*01b0*/  IADD3 R2, PT, PT, R0, 0xffffffe, RZ ;  /* 0x0ffffffe00027810 */ /* 0x001fcc0007ffe0ff */
[----:B------:R0:W1:Y:S02]  /*01c0*/  F2I.FTZ.U32.TRUNC.NTZ R3, R2 ;  /* 0x0000000200037305 */ /* 0x000064000021f000 */
[----:B0-----:R-:W-:Y:S02]  /*01d0*/  IMAD.MOV.U32 R2, RZ, RZ, RZ ;  /* 0x000000ffff027224 */ /* 0x001fe400078e00ff */
[----:B-1----:R-:W-:-:S04]  /*01e0*/  IMAD.MOV R5, RZ, RZ, -R3 ;  /* 0x000000ffff057224 */ /* 0x002fc800078e0a03 */
[----:B------:R-:W-:-:S04]  /*01f0*/  IMAD R5, R5, R18, RZ ;  /* 0x0000001205057224 */ /* 0x000fc800078e02ff */
[----:B------:R-:W-:-:S04]  /*0200*/  IMAD.HI.U32 R3, R3, R5, R2 ;  /* 0x0000000503037227 */ /* 0x000fc800078e0002 */
[----:B------:R-:W-:Y:S02]  /*0210*/  HFMA2 R5, -RZ, RZ, 0, 0 ;  /* 0x00000000ff057431 */ /* 0x000fe400000001ff */
[----:B------:R-:W-:-:S05]  /*0220*/  IMAD.HI.U32 R4, R3, R8, RZ ;  /* 0x0000000803047227 */ /* 0x000fca00078e00ff */
[----:B------:R-:W-:-:S05]  /*0230*/  IADD3 R3, PT, PT, -R4, RZ, RZ ;  /* 0x000000ff04037210 */ /* 0x000fca0007ffe1ff */
[----:B------:R-:W-:-:S05]  /*0240*/  IMAD R3, R18, R3, R8 ;  /* 0x0000000312037224 */ /* 0x000fca00078e0208 */
[----:B------:R-:W-:-:S13]  /*0250*/  ISETP.GE.U32.AND P0, PT, R3, R18, PT ;  /* 0x000000120300720c */ /* 0x000fda0003f06070 */
[----:B------:R-:W-:Y:S02]  /*0260*/  @P0 IMAD.IADD R3, R3, 0x1, -R18 ;  /* 0x0000000103030824 */ /* 0x000fe400078e0a12 */
[----:B------:R-:W-:-:S03]  /*0270*/  @P0 VIADD R4, R4, 0x1 ;  /* 0x0000000104040836 */ /* 0x000fc60000000000 */
[----:B------:R-:W-:-:S13]  /*0280*/  ISETP.GE.U32.AND P1, PT, R3, R18, PT ;  /* 0x000000120300720c */ /* 0x000fda0003f26070 */
[----:B------:R-:W-:Y:S02]  /*0290*/  @P1 IADD3 R4, PT, PT, R4, 0x1, RZ ;  /* 0x0000000104041810 */ /* 0x000fe40007ffe0ff */
[----:B------:R-:W-:-:S05]  /*02a0*/  @!P2 LOP3.LUT R4, RZ, R18, RZ, 0x33, !PT ;  /* 0x00000012ff04a212 */ /* 0x000fca00078e33ff */
[----:B------:R-:W-:-:S04]  /*02b0*/  IMAD.MOV R3, RZ, RZ, -R4 ;  /* 0x000000ffff037224 */ /* 0x000fc800078e0a04 */
[----:B------:R-:W-:Y:S01]  /*02c0*/  IMAD R20, R18, R3, R8 ;  /* 0x0000000312147224 */ /* 0x000fe200078e0208 */
[----:B------:R-:W-:Y:S06]  /*02d0*/  BRA `(.L_x_2) ;  /* 0x0000000000387947 */ /* 0x000fec0003800000 */
.L_x_1:
[----:B------:R-:W-:Y:S01]  /*02e0*/  IMAD.MOV.U32 R20, RZ, RZ, R8 ;  /* 0x000000ffff147224 */ /* 0x000fe200078e0008 */
[----:B------:R-:W-:Y:S01]  /*02f0*/  MOV R10, R18 ;  /* 0x00000012000a7202 */ /* 0x000fe20000000f00 */
[----:B------:R-:W-:Y:S01]  /*0300*/  IMAD.MOV.U32 R11, RZ, RZ, R9 ;  /* 0x000000ffff0b7224 */ /* 0x000fe200078e0009 */
[----:B------:R-:W-:Y:S01]  /*0310*/  MOV R0, 0x340 ;  /* 0x0000034000007802 */ /* 0x000fe20000000f00 */
[----:B------:R-:W-:-:S07]  /*0320*/  IMAD.MOV.U32 R6, RZ, RZ, R7 ;  /* 0x000000ffff067224 */ /* 0x000fce00078e0007 */
[----:B------:R-:W-:Y:S05]  /*0330*/  CALL.REL.NOINC `($__internal_0_$__cuda_sm20_div_s64) ;  /* 0x0000000400d87944 */ /* 0x000fea0003c00000 */
[----:B------:R-:W-:Y:S01]  /*0340*/  IADD3 R11, P0, PT, RZ, -R16, RZ ;  /* 0x80000010ff0b7210 */ /* 0x000fe20007f1e0ff */
[----:B------:R-:W-:Y:S02]  /*0350*/  IMAD.MOV.U32 R4, RZ, RZ, R16 ;  /* 0x000000ffff047224 */ /* 0x000fe400078e0010 */
[--C-:B------:R-:W-:Y:S02]  /*0360*/  IMAD.MOV.U32 R5, RZ, RZ, R17.reuse ;  /* 0x000000ffff057224 */ /* 0x100fe400078e0011 */
[----:B------:R-:W-:Y:S02]  /*0370*/  IMAD.X R3, RZ, RZ, ~R17, P0 ;  /* 0x000000ffff037224 */ /* 0x000fe400000e0e11 */
[----:B------:R-:W-:-:S04]  /*0380*/  IMAD.WIDE.U32 R20, R18, R11, R8 ;  /* 0x0000000b12147225 */ /* 0x000fc800078e0008 */
[----:B------:R-:W-:-:S04]  /*0390*/  IMAD R0, R3, R18, RZ ;  /* 0x0000001203007224 */ /* 0x000fc800078e02ff */
[----:B------:R-:W-:-:S05]  /*03a0*/  IMAD R11, R7, R11, R0 ;  /* 0x0000000b070b7224 */ /* 0x000fca00078e0200 */
[----:B------:R-:W-:-:S07]  /*03b0*/  IADD3 R11, PT, PT, R21, R11, RZ ;  /* 0x0000000b150b7210 */ /* 0x000fce0007ffe0ff */
.L_x_2:
[----:B------:R-:W-:Y:S05]  /*03c0*/  BSYNC.RECONVERGENT B0 ;  /* 0x0000000000007941 */ /* 0x000fea0003800200 */
.L_x_0:
[----:B------:R-:W-:Y:S01]  /*03d0*/  MOV R2, R4 ;  /* 0x0000000400027202 */ /* 0x000fe20000000f00 */
[----:B------:R-:W-:Y:S01]  /*03e0*/  IMAD.MOV.U32 R3, RZ, RZ, R5 ;  /* 0x000000ffff037224 */ /* 0x000fe200078e0005 */
[----:B------:R-:W-:Y:S01]  /*03f0*/  LOP3.LUT R0, R11, R13, RZ, 0xfc, !PT ;  /* 0x0000000d0b007212 */ /* 0x000fe200078efcff */
[----:B------:R-:W-:Y:S03]  /*0400*/  BSSY.RECONVERGENT B0, `(.L_x_3) ;  /* 0x000001c000007945 */ /* 0x000fe60003800200 */
[----:B------:R0:W-:Y:S01]  /*0410*/  STL.64 [R1], R2 ;  /* 0x0000000201007387 */ /* 0x0001e20000100a00 */
[----:B------:R-:W-:-:S13]  /*0420*/  ISETP.NE.U32.AND P0, PT, R0, RZ, PT ;  /* 0x000000ff0000720c */ /* 0x000fda0003f05070 */
[----:B0-----:R-:W-:Y:S05]  /*0430*/  @P0 BRA `(.L_x_4) ;  /* 0x0000000000500947 */ /* 0x001fea0003800000 */
[----:B------:R-:W0:Y:S01]  /*0440*/  I2F.U32.RP R0, R12 ;  /* 0x0000000c00007306 */ /* 0x000e220000209000 */
[----:B------:R-:W-:Y:S01]  /*0450*/  IADD3 R11, PT, PT, RZ, -R12, RZ ;  /* 0x8000000cff0b7210 */ /* 0x000fe20007ffe0ff */
[----:B------:R-:W-:Y:S01]  /*0460*/  HFMA2 R17, -RZ, RZ, 0, 0 ;  /* 0x00000000ff117431 */ /* 0x000fe200000001ff */
[----:B------:R-:W-:-:S05]  /*0470*/  ISETP.NE.U32.AND P2, PT, R12, RZ, PT ;  /* 0x000000ff0c00720c */ /* 0x000fca0003f45070 */
[----:B0-----:R-:W0:Y:S02]  /*0480*/  MUFU.RCP R0, R0 ;  /* 0x0000000000007308 */ /* 0x001e240000001000 */
[----:B0-----:R-:W-:-:S06]  /*0490*/  VIADD R2, R0, 0xffffffe ;  /* 0x0ffffffe00027836 */ /* 0x001fcc0000000000 */
[----:B------:R0:W1:Y:S02]  /*04a0*/  F2I.FTZ.U32.TRUNC.NTZ R3, R2 ;  /* 0x0000000200037305 */ /* 0x000064000021f000 */
[----:B0-----:R-:W-:Y:S02]  /*04b0*/  IMAD.MOV.U32 R2, RZ, RZ, RZ ;  /* 0x000000ffff027224 */ /* 0x001fe400078e00ff */
[----:B-1----:R-:W-:-:S04]  /*04c0*/  IMAD R11, R11, R3, RZ ;  /* 0x000000030b0b7224 */ /* 0x002fc800078e02ff */
[----:B------:R-:W-:-:S06]  /*04d0*/  IMAD.HI.U32 R3, R3, R11, R2 ;  /* 0x0000000b03037227 */ /* 0x000fcc00078e0002 */
[----:B------:R-:W-:-:S04]  /*04e0*/  IMAD.HI.U32 R16, R3, R20, RZ ;  /* 0x0000001403107227 */ /* 0x000fc800078e00ff */
[----:B------:R-:W-:-:S04]  /*04f0*/  IMAD.MOV R3, RZ, RZ, -R16 ;  /* 0x000000ffff037224 */ /* 0x000fc800078e0a10 */
[----:B------:R-:W-:-:S05]  /*0500*/  IMAD R3, R12, R3, R20 ;  /* 0x000000030c037224 */ /* 0x000fca00078e0214 */
[----:B------:R-:W-:-:S13]  /*0510*/  ISETP.GE.U32.AND P0, PT, R3, R12, PT ;  /* 0x0000000c0300720c */ /* 0x000fda0003f06070 */
[----:B------:R-:W-:Y:S01]  /*0520*/  @P0 IADD3 R3, PT, PT, -R12, R3, RZ ;  /* 0x000000030c030210 */ /* 0x000fe20007ffe1ff */
[----:B------:R-:W-:-:S03]  /*0530*/  @P0 VIADD R16, R16, 0x1 ;  /* 0x0000000110100836 */ /* 0x000fc60000000000 */
[----:B------:R-:W-:-:S13]  /*0540*/  ISETP.GE.U32.AND P1, PT, R3, R12, PT ;  /* 0x0000000c0300720c */ /* 0x000fda0003f26070 */
[----:B------:R-:W-:Y:S01]  /*0550*/  @P1 VIADD R16, R16, 0x1 ;  /* 0x0000000110101836 */ /* 0x000fe20000000000 */
[----:B------:R-:W-:Y:S01]  /*0560*/  @!P2 LOP3.LUT R16, RZ, R12, RZ, 0x33, !PT ;  /* 0x0000000cff10a212 */ /* 0x000fe200078e33ff */
[----:B------:R-:W-:Y:S06]  /*0570*/  BRA `(.L_x_5) ;  /* 0x0000000000107947 */ /* 0x000fec0003800000 */
.L_x_4:
[----:B------:R-:W-:Y:S01]  /*0580*/  IMAD.MOV.U32 R10, RZ, RZ, R12 ;  /* 0x000000ffff0a7224 */ /* 0x000fe200078e000c */
[----:B------:R-:W-:Y:S01]  /*0590*/  MOV R0, 0x5c0 ;  /* 0x000005c000007802 */ /* 0x000fe20000000f00 */
[----:B------:R-:W-:-:S07]  /*05a0*/  IMAD.MOV.U32 R6, RZ, RZ, R13 ;  /* 0x000000ffff067224 */ /* 0x000fce00078e000d */
[----:B------:R-:W-:Y:S05]  /*05b0*/  CALL.REL.NOINC `($__internal_0_$__cuda_sm20_div_s64) ;  /* 0x0000000400387944 */ /* 0x000fea0003c00000 */
.L_x_5:
[----:B------:R-:W-:Y:S05]  /*05c0*/  BSYNC.RECONVERGENT B0 ;  /* 0x0000000000007941 */ /* 0x000fea0003800200 */
.L_x_3:
[----:B------:R-:W-:Y:S01]  /*05d0*/  MOV R2, R16 ;  /* 0x0000001000027202 */ /* 0x000fe20000000f00 */
[----:B------:R-:W-:Y:S01]  /*05e0*/  IMAD.MOV.U32 R3, RZ, RZ, R17 ;  /* 0x000000ffff037224 */ /* 0x000fe200078e0011 */
[----:B------:R-:W-:Y:S01]  /*05f0*/  LOP3.LUT R0, R9, R13, RZ, 0xfc, !PT ;  /* 0x0000000d09007212 */ /* 0x000fe200078efcff */
[----:B------:R-:W-:Y:S03]  /*0600*/  BSSY.RECONVERGENT B0, `(.L_x_6) ;  /* 0x0000019000007945 */ /* 0x000fe60003800200 */
[----:B------:R0:W-:Y:S01]  /*0610*/  STL.64 [R1+0x8], R2 ;  /* 0x0000080201007387 */ /* 0x0001e20000100a00 */
[----:B------:R-:W-:-:S13]  /*0620*/  ISETP.NE.U32.AND P0, PT, R0, RZ, PT ;  /* 0x000000ff0000720c */ /* 0x000fda0003f05070 */
[----:B0-----:R-:W-:Y:S05]  /*0630*/  @P0 BRA `(.L_x_7) ;  /* 0x00000000004c0947 */ /* 0x001fea0003800000 */
[----:B------:R-:W0:Y:S01]  /*0640*/  I2F.U32.RP R6, R12 ;  /* 0x0000000c00067306 */ /* 0x000e220000209000 */
[----:B------:R-:W-:Y:S01]  /*0650*/  IADD3 R9, PT, PT, RZ, -R12, RZ ;  /* 0x8000000cff097210 */ /* 0x000fe20007ffe0ff */
[----:B------:R-:W-:Y:S01]  /*0660*/  IMAD.MOV.U32 R11, RZ, RZ, RZ ;  /* 0x000000ffff0b7224 */ /* 0x000fe200078e00ff */
        /* <DEDUP_REMOVED lines=11> */
[----:B------:R-:W-:-:S04]  /*0720*/  @P0 IADD3 R10, PT, PT, -R12, R10, RZ ;  /* 0x0000000a0c0a0210 */ /* 0x000fc80007ffe1ff */
[----:B------:R-:W-:-:S13]  /*0730*/  ISETP.GE.U32.AND P0, PT, R10, R12, PT ;  /* 0x0000000c0a00720c */ /* 0x000fda0003f06070 */
[----:B------:R-:W-:Y:S01]  /*0740*/  @P0 IMAD.IADD R10, R10, 0x1, -R12 ;  /* 0x000000010a0a0824 */ /* 0x000fe200078e0a0c */
[----:B------:R-:W-:Y:S01]  /*0750*/  @!P1 LOP3.LUT R10, RZ, R12, RZ, 0x33, !PT ;  /* 0x0000000cff0a9212 */ /* 0x000fe200078e33ff */
[----:B------:R-:W-:Y:S06]  /*0760*/  BRA `(.L_x_8) ;  /* 0x0000000000087947 */ /* 0x000fec0003800000 */
.L_x_7:
[----:B------:R-:W-:-:S07]  /*0770*/  MOV R0, 0x790 ;  /* 0x0000079000007802 */ /* 0x000fce0000000f00 */
[----:B------:R-:W-:Y:S05]  /*0780*/  CALL.REL.NOINC `($__internal_1_$__cuda_sm20_rem_s64) ;  /* 0x0000000800147944 */ /* 0x000fea0003c00000 */
.L_x_8:
[----:B------:R-:W-:Y:S05]  /*0790*/  BSYNC.RECONVERGENT B0 ;  /* 0x0000000000007941 */ /* 0x000fea0003800200 */
.L_x_6:
[----:B------:R-:W0:Y:S01]  /*07a0*/  LDC.64 R14, c[0x0][0x398] ;  /* 0x0000e600ff0e7b82 */ /* 0x000e220000000a00 */
[----:B------:R-:W1:Y:S01]  /*07b0*/  LDCU.128 UR8, c[0x0][0x380] ;  /* 0x00007000ff0877ac */ /* 0x000e620008000c00 */
[----:B------:R-:W-:Y:S01]  /*07c0*/  IMAD R5, R5, R18, RZ ;  /* 0x0000001205057224 */ /* 0x000fe200078e02ff */
[----:B------:R-:W-:Y:S01]  /*07d0*/  STL.64 [R1+0x10], R10 ;  /* 0x0000100a01007387 */ /* 0x000fe20000100a00 */
[----:B------:R-:W-:Y:S01]  /*07e0*/  IMAD R17, R17, R12, RZ ;  /* 0x0000000c11117224 */ /* 0x000fe200078e02ff */
[----:B------:R-:W2:Y:S02]  /*07f0*/  LDCU.64 UR6, c[0x0][0x390] ;  /* 0x00007200ff0677ac */ /* 0x000ea40008000a00 */
[----:B0-----:R-:W3:Y:S04]  /*0800*/  LDG.E.64 R2, desc[UR4][R14.64+0x8] ;  /* 0x000008040e027981 */ /* 0x001ee8000c1e1b00 */
[----:B------:R-:W4:Y:S04]  /*0810*/  LDG.E R0, desc[UR4][R14.64] ;  /* 0x000000040e007981 */ /* 0x000f28000c1e1900 */
[----:B------:R-:W5:Y:S01]  /*0820*/  LDG.E.64 R8, desc[UR4][R14.64+0x10] ;  /* 0x000010040e087981 */ /* 0x000f62000c1e1b00 */
[----:B------:R-:W-:-:S02]  /*0830*/  IMAD R7, R4, R7, R5 ;  /* 0x0000000704077224 */ /* 0x000fc400078e0205 */
[----:B------:R-:W-:-:S04]  /*0840*/  IMAD.WIDE.U32 R18, R4, R18, RZ ;  /* 0x0000001204127225 */ /* 0x000fc800078e00ff */
[----:B------:R-:W-:Y:S01]  /*0850*/  IMAD R17, R13, R16, R17 ;  /* 0x000000100d117224 */ /* 0x000fe200078e0211 */
[C---:B---3--:R-:W-:Y:S02]  /*0860*/  SHF.L.U32 R6, R2.reuse, 0x3, RZ ;  /* 0x0000000302067819 */ /* 0x048fe400000006ff */
[----:B------:R-:W-:Y:S02]  /*0870*/  SHF.L.U64.HI R3, R2, 0x3, R3 ;  /* 0x0000000302037819 */ /* 0x000fe40000010203 */
[----:B-1----:R-:W-:Y:S01]  /*0880*/  IADD3 R20, P0, PT, R6, UR10, RZ ;  /* 0x0000000a06147c10 */ /* 0x002fe2000ff1e0ff */
[----:B----4-:R-:W-:Y:S02]  /*0890*/  IMAD.U32 R2, R0, 0x8, R1 ;  /* 0x0000000800027824 */ /* 0x010fe400078e0001 */
[----:B------:R-:W-:Y:S01]  /*08a0*/  IMAD.IADD R6, R1, 0x1, R6 ;  /* 0x0000000101067824 */ /* 0x000fe200078e0206 */
[----:B------:R-:W-:Y:S02]  /*08b0*/  IADD3.X R21, PT, PT, R3, UR11, RZ, P0, !PT ;  /* 0x0000000b03157c10 */ /* 0x000fe400087fe4ff */
[C---:B-----5:R-:W-:Y:S01]  /*08c0*/  SHF.L.U32 R0, R8.reuse, 0x3, RZ ;  /* 0x0000000308007819 */ /* 0x060fe200000006ff */
[----:B------:R-:W3:Y:S01]  /*08d0*/  LDL.64 R2, [R2] ;  /* 0x0000000002027983 */ /* 0x000ee20000100a00 */
[----:B------:R-:W-:-:S02]  /*08e0*/  SHF.L.U64.HI R8, R8, 0x3, R9 ;  /* 0x0000000308087819 */ /* 0x000fc40000010209 */
[----:B------:R-:W-:Y:S01]  /*08f0*/  IADD3 R14, P0, PT, R0, UR10, RZ ;  /* 0x0000000a000e7c10 */ /* 0x000fe2000ff1e0ff */
[----:B------:R-:W3:Y:S01]  /*0900*/  LDG.E.64 R4, desc[UR4][R20.64] ;  /* 0x0000000414047981 */ /* 0x000ee2000c1e1b00 */
[----:B------:R-:W-:Y:S02]  /*0910*/  IMAD.IADD R9, R19, 0x1, R7 ;  /* 0x0000000113097824 */ /* 0x000fe400078e0207 */
[----:B------:R-:W-:Y:S01]  /*0920*/  IADD3.X R15, PT, PT, R8, UR11, RZ, P0, !PT ;  /* 0x0000000b080f7c10 */ /* 0x000fe200087fe4ff */
[----:B------:R-:W4:Y:S01]  /*0930*/  LDL.64 R6, [R6] ;  /* 0x0000000006067983 */ /* 0x000f220000100a00 */
[----:B------:R-:W-:-:S04]  /*0940*/  IMAD.MOV.U32 R8, RZ, RZ, R18 ;  /* 0x000000ffff087224 */ /* 0x000fc800078e0012 */
[----:B------:R-:W-:Y:S01]  /*0950*/  IMAD.WIDE.U32 R8, R12, R16, R8 ;  /* 0x000000100c087225 */ /* 0x000fe200078e0008 */
[----:B------:R-:W-:Y:S01]  /*0960*/  IADD3 R12, PT, PT, R1, R0, RZ ;  /* 0x00000000010c7210 */ /* 0x000fe20007ffe0ff */
[----:B------:R-:W5:Y:S01]  /*0970*/  LDG.E.64 R14, desc[UR4][R14.64] ;  /* 0x000000040e0e7981 */ /* 0x000f62000c1e1b00 */
[----:B------:R-:W-:-:S04]  /*0980*/  IADD3 R0, P0, PT, R10, R8, RZ ;  /* 0x000000080a007210 */ /* 0x000fc80007f1e0ff */
[----:B------:R-:W2:Y:S01]  /*0990*/  LDL.64 R12, [R12] ;  /* 0x000000000c0c7983 */ /* 0x000ea20000100a00 */
[----:B------:R-:W-:Y:S02]  /*09a0*/  IADD3.X R9, PT, PT, R11, R9, R17, P0, !PT ;  /* 0x000000090b097210 */ /* 0x000fe400007fe411 */
[----:B------:R-:W-:-:S04]  /*09b0*/  LEA R8, P0, R0, UR8, 0x3 ;  /* 0x0000000800087c11 */ /* 0x000fc8000f8018ff */
[----:B------:R-:W-:-:S06]  /*09c0*/  LEA.HI.X R9, R0, UR9, R9, 0x3, P0 ;  /* 0x0000000900097c11 */ /* 0x000fcc00080f1c09 */
[----:B------:R-:W2:Y:S01]  /*09d0*/  LDG.E.64 R8, desc[UR4][R8.64] ;  /* 0x0000000408087981 */ /* 0x000ea2000c1e1b00 */
[----:B---3--:R-:W-:-:S04]  /*09e0*/  IMAD R3, R3, R4, RZ ;  /* 0x0000000403037224 */ /* 0x008fc800078e02ff */
[-C--:B------:R-:W-:Y:S02]  /*09f0*/  IMAD R3, R5, R2.reuse, R3 ;  /* 0x0000000205037224 */ /* 0x080fe400078e0203 */
[----:B----4-:R-:W-:-:S04]  /*0a00*/  IMAD.WIDE.U32 R6, R4, R2, R6 ;  /* 0x0000000204067225 */ /* 0x010fc800078e0006 */
[----:B------:R-:W-:-:S04]  /*0a10*/  IMAD.IADD R3, R7, 0x1, R3 ;  /* 0x0000000107037824 */ /* 0x000fc800078e0203 */
[----:B-----5:R-:W-:Y:S02]  /*0a20*/  IMAD R3, R3, R14, RZ ;  /* 0x0000000e03037224 */ /* 0x020fe400078e02ff */
[----:B--2---:R-:W-:-:S04]  /*0a30*/  IMAD.WIDE.U32 R12, R14, R6, R12 ;  /* 0x000000060e0c7225 */ /* 0x004fc800078e000c */
[----:B------:R-:W-:Y:S01]  /*0a40*/  IMAD R3, R15, R6, R3 ;  /* 0x000000060f037224 */ /* 0x000fe200078e0203 */
[----:B------:R-:W-:-:S03]  /*0a50*/  LEA R2, P0, R12, UR6, 0x3 ;  /* 0x000000060c027c11 */ /* 0x000fc6000f8018ff */
[----:B------:R-:W-:-:S05]  /*0a60*/  IMAD.IADD R3, R13, 0x1, R3 ;  /* 0x000000010d037824 */ /* 0x000fca00078e0203 */
[----:B------:R-:W-:-:S05]  /*0a70*/  LEA.HI.X R3, R12, UR7, R3, 0x3, P0 ;  /* 0x000000070c037c11 */ /* 0x000fca00080f1c03 */
[----:B------:R-:W-:Y:S01]  /*0a80*/  STG.E.64 desc[UR4][R2.64], R8 ;  /* 0x0000000802007986 */ /* 0x000fe2000c101b04 */
[----:B------:R-:W-:Y:S05]  /*0a90*/  EXIT ;  /* 0x000000000000794d */ /* 0x000fea0003800000 */
        .weak           $__internal_0_$__cuda_sm20_div_s64
        .type           $__internal_0_$__cuda_sm20_div_s64,@function
        .size           $__internal_0_$__cuda_sm20_div_s64,($__internal_1_$__cuda_sm20_rem_s64 - $__internal_0_$__cuda_sm20_div_s64)
$__internal_0_$__cuda_sm20_div_s64:
[----:B------:R-:W-:Y:S02]  /*0aa0*/  IADD3 R3, P1, PT, RZ, -R10, RZ ;  /* 0x8000000aff037210 */ /* 0x000fe40007f3e0ff */
[----:B------:R-:W-:Y:S02]  /*0ab0*/  ISETP.GE.AND P0, PT, R6, RZ, PT ;  /* 0x000000ff0600720c */ /* 0x000fe40003f06270 */
[----:B------:R-:W-:Y:S02]  /*0ac0*/  IADD3.X R15, PT, PT, RZ, ~R6, RZ, P1, !PT ;  /* 0x80000006ff0f7210 */ /* 0x000fe40000ffe4ff */
[----:B------:R-:W-:Y:S02]  /*0ad0*/  SEL R2, R3, R10, !P0 ;  /* 0x0000000a03027207 */ /* 0x000fe40004000000 */
[----:B------:R-:W-:Y:S02]  /*0ae0*/  SEL R3, R15, R6, !P0 ;  /* 0x000000060f037207 */ /* 0x000fe40004000000 */
[----:B------:R-:W-:-:S02]  /*0af0*/  ISETP.GE.AND P3, PT, R11, RZ, PT ;  /* 0x000000ff0b00720c */ /* 0x000fc40003f66270 */
[----:B------:R-:W0:Y:S08]  /*0b00*/  I2F.U64.RP R21, R2 ;  /* 0x0000000200157312 */ /* 0x000e300000309000 */
[----:B0-----:R-:W0:Y:S02]  /*0b10*/  MUFU.RCP R21, R21 ;  /* 0x0000001500157308 */ /* 0x001e240000001000 */
[----:B0-----:R-:W-:-:S06]  /*0b20*/  VIADD R16, R21, 0x1ffffffe ;  /* 0x1ffffffe15107836 */ /* 0x001fcc0000000000 */
[----:B------:R-:W0:Y:S02]  /*0b30*/  F2I.U64.TRUNC R16, R16 ;  /* 0x0000001000107311 */ /* 0x000e24000020d800 */
[----:B0-----:R-:W-:-:S04]  /*0b40*/  IMAD.WIDE.U32 R14, R16, R2, RZ ;  /* 0x00000002100e7225 */ /* 0x001fc800078e00ff */
[----:B------:R-:W-:Y:S01]  /*0b50*/  IMAD R15, R16, R3, R15 ;  /* 0x00000003100f7224 */ /* 0x000fe200078e020f */
[----:B------:R-:W-:-:S03]  /*0b60*/  IADD3 R23, P0, PT, RZ, -R14, RZ ;  /* 0x8000000eff177210 */ /* 0x000fc60007f1e0ff */
[----:B------:R-:W-:Y:S02]  /*0b70*/  IMAD R15, R17, R2, R15 ;  /* 0x00000002110f7224 */ /* 0x000fe400078e020f */
[----:B------:R-:W-:-:S04]  /*0b80*/  IMAD.HI.U32 R14, R16, R23, RZ ;  /* 0x00000017100e7227 */ /* 0x000fc800078e00ff */
[----:B------:R-:W-:Y:S01]  /*0b90*/  IMAD.X R25, RZ, RZ, ~R15, P0 ;  /* 0x000000ffff197224 */ /* 0x000fe200000e0e0f */
[----:B------:R-:W-:-:S03]  /*0ba0*/  MOV R15, R16 ;  /* 0x00000010000f7202 */ /* 0x000fc60000000f00 */
[-C--:B------:R-:W-:Y:S02]  /*0bb0*/  IMAD R27, R17, R25.reuse, RZ ;  /* 0x00000019111b7224 */ /* 0x080fe400078e02ff */
[----:B------:R-:W-:-:S04]  /*0bc0*/  IMAD.WIDE.U32 R14, P0, R16, R25, R14 ;  /* 0x00000019100e7225 */ /* 0x000fc8000780000e */
[----:B------:R-:W-:-:S04]  /*0bd0*/  IMAD.HI.U32 R21, R17, R25, RZ ;  /* 0x0000001911157227 */ /* 0x000fc800078e00ff */
[----:B------:R-:W-:-:S04]  /*0be0*/  IMAD.HI.U32 R14, P1, R17, R23, R14 ;  /* 0x00000017110e7227 */ /* 0x000fc8000782000e */
[----:B------:R-:W-:Y:S01]  /*0bf0*/  IMAD.X R21, R21, 0x1, R17, P0 ;  /* 0x0000000115157824 */ /* 0x000fe200000e0611 */
[----:B------:R-:W-:-:S04]  /*0c00*/  IADD3 R15, P2, PT, R27, R14, RZ ;  /* 0x0000000e1b0f7210 */ /* 0x000fc80007f5e0ff */
[----:B------:R-:W-:Y:S01]  /*0c10*/  IADD3.X R21, PT, PT, RZ, RZ, R21, P2, P1 ;  /* 0x000000ffff157210 */ /* 0x000fe200017e2415 */
[----:B------:R-:W-:-:S04]  /*0c20*/  IMAD.WIDE.U32 R16, R15, R2, RZ ;  /* 0x000000020f107225 */ /* 0x000fc800078e00ff */
[----:B------:R-:W-:Y:S01]  /*0c30*/  IMAD R14, R15, R3, R17 ;  /* 0x000000030f0e7224 */ /* 0x000fe200078e0211 */
[----:B------:R-:W-:Y:S02]  /*0c40*/  IADD3 R23, P0, PT, RZ, -R16, RZ ;  /* 0x80000010ff177210 */ /* 0x000fe40007f1e0ff */
[----:B------:R-:W-:Y:S01]  /*0c50*/  IADD3 R17, P4, PT, RZ, -R20, RZ ;  /* 0x80000014ff117210 */ /* 0x000fe20007f9e0ff */
[----:B------:R-:W-:Y:S02]  /*0c60*/  IMAD R16, R21, R2, R14 ;  /* 0x0000000215107224 */ /* 0x000fe400078e020e */
[----:B------:R-:W-:Y:S01]  /*0c70*/  IMAD.HI.U32 R14, R15, R23, RZ ;  /* 0x000000170f0e7227 */ /* 0x000fe200078e00ff */
[----:B------:R-:W-:Y:S02]  /*0c80*/  SEL R17, R17, R20, !P3 ;  /* 0x0000001411117207 */ /* 0x000fe40005800000 */
[----:B------:R-:W-:Y:S01]  /*0c90*/  IADD3.X R20, PT, PT, RZ, ~R11, RZ, P4, !PT ;  /* 0x8000000bff147210 */ /* 0x000fe200027fe4ff */
[----:B------:R-:W-:-:S04]  /*0ca0*/  IMAD.X R16, RZ, RZ, ~R16, P0 ;  /* 0x000000ffff107224 */ /* 0x000fc800000e0e10 */
[----:B------:R-:W-:-:S04]  /*0cb0*/  IMAD.WIDE.U32 R14, P0, R15, R16, R14 ;  /* 0x000000100f0e7225 */ /* 0x000fc8000780000e */
[----:B------:R-:W-:-:S04]  /*0cc0*/  IMAD.HI.U32 R22, R21, R16, RZ ;  /* 0x0000001015167227 */ /* 0x000fc800078e00ff */
[----:B------:R-:W-:-:S04]  /*0cd0*/  IMAD.HI.U32 R14, P1, R21, R23, R14 ;  /* 0x00000017150e7227 */ /* 0x000fc8000782000e */
[----:B------:R-:W-:-:S05]  /*0ce0*/  IMAD R15, R21, R16, RZ ;  /* 0x00000010150f7224 */ /* 0x000fca00078e02ff */
[----:B------:R-:W-:Y:S01]  /*0cf0*/  IADD3 R16, P2, PT, R15, R14, RZ ;  /* 0x0000000e0f107210 */ /* 0x000fe20007f5e0ff */
[----:B------:R-:W-:Y:S01]  /*0d00*/  IMAD.X R15, R22, 0x1, R21, P0 ;  /* 0x00000001160f7824 */ /* 0x000fe200000e0615 */
[-C--:B------:R-:W-:Y:S02]  /*0d10*/  SEL R21, R20, R11.reuse, !P3 ;  /* 0x0000000b14157207 */ /* 0x080fe40005800000 */
[----:B------:R-:W-:Y:S01]  /*0d20*/  LOP3.LUT R11, R6, R11, RZ, 0x3c, !PT ;  /* 0x0000000b060b7212 */ /* 0x000fe200078e3cff */
[----:B------:R-:W-:Y:S01]  /*0d30*/  IMAD.HI.U32 R14, R16, R17, RZ ;  /* 0x00000011100e7227 */ /* 0x000fe200078e00ff */
[----:B------:R-:W-:-:S03]  /*0d40*/  IADD3.X R20, PT, PT, RZ, RZ, R15, P2, P1 ;  /* 0x000000ffff147210 */ /* 0x000fc600017e240f */
[----:B------:R-:W-:Y:S02]  /*0d50*/  IMAD.MOV.U32 R15, RZ, RZ, RZ ;  /* 0x000000ffff0f7224 */ /* 0x000fe400078e00ff */
[-C--:B------:R-:W-:Y:S02]  /*0d60*/  IMAD R23, R20, R21.reuse, RZ ;  /* 0x0000001514177224 */ /* 0x080fe400078e02ff */
[----:B------:R-:W-:-:S04]  /*0d70*/  IMAD.WIDE.U32 R14, R16, R21, R14 ;  /* 0x00000015100e7225 */ /* 0x000fc800078e000e */
[----:B------:R-:W-:-:S04]  /*0d80*/  IMAD.HI.U32 R25, R20, R21, RZ ;  /* 0x0000001514197227 */ /* 0x000fc800078e00ff */
[----:B------:R-:W-:-:S05]  /*0d90*/  IMAD.HI.U32 R14, P0, R20, R17, R14 ;  /* 0x00000011140e7227 */ /* 0x000fca000780000e */
[----:B------:R-:W-:Y:S02]  /*0da0*/  IADD3 R23, P1, PT, R23, R14, RZ ;  /* 0x0000000e17177210 */ /* 0x000fe40007f3e0ff */
[----:B------:R-:W-:-:S03]  /*0db0*/  IADD3.X R25, PT, PT, R25, RZ, RZ, P0, !PT ;  /* 0x000000ff19197210 */ /* 0x000fc600007fe4ff */
[----:B------:R-:W-:-:S04]  /*0dc0*/  IMAD.WIDE.U32 R14, R23, R2, RZ ;  /* 0x00000002170e7225 */ /* 0x000fc800078e00ff */
[----:B------:R-:W-:Y:S01]  /*0dd0*/  IMAD.X R25, RZ, RZ, R25, P1 ;  /* 0x000000ffff197224 */ /* 0x000fe200008e0619 */
[----:B------:R-:W-:Y:S01]  /*0de0*/  IADD3 R27, P1, PT, -R14, R17, RZ ;  /* 0x000000110e1b7210 */ /* 0x000fe20007f3e1ff */
[----:B------:R-:W-:-:S03]  /*0df0*/  IMAD R15, R23, R3, R15 ;  /* 0x00000003170f7224 */ /* 0x000fc600078e020f */
[-C--:B------:R-:W-:Y:S01]  /*0e00*/  ISETP.GE.U32.AND P0, PT, R27, R2.reuse, PT ;  /* 0x000000021b00720c */ /* 0x080fe20003f06070 */
[----:B------:R-:W-:-:S04]  /*0e10*/  IMAD R14, R25, R2, R15 ;  /* 0x00000002190e7224 */ /* 0x000fc800078e020f */
[----:B------:R-:W-:Y:S01]  /*0e20*/  IMAD.X R21, R21, 0x1, ~R14, P1 ;  /* 0x0000000115157824 */ /* 0x000fe200008e0e0e */
[----:B------:R-:W-:Y:S02]  /*0e30*/  IADD3 R14, P2, PT, R23, 0x1, RZ ;  /* 0x00000001170e7810 */ /* 0x000fe40007f5e0ff */
[----:B------:R-:W-:Y:S02]  /*0e40*/  IADD3 R15, P1, PT, R27, -R2, RZ ;  /* 0x800000021b0f7210 */ /* 0x000fe40007f3e0ff */
[CC--:B------:R-:W-:Y:S01]  /*0e50*/  ISETP.GE.U32.AND.EX P0, PT, R21.reuse, R3.reuse, PT, P0 ;  /* 0x000000031500720c */ /* 0x0c0fe20003f06100 */
[----:B------:R-:W-:Y:S01]  /*0e60*/  IMAD.X R16, RZ, RZ, R25, P2 ;  /* 0x000000ffff107224 */ /* 0x000fe200010e0619 */
[----:B------:R-:W-:Y:S02]  /*0e70*/  IADD3.X R17, PT, PT, R21, ~R3, RZ, P1, !PT ;  /* 0x8000000315117210 */ /* 0x000fe40000ffe4ff */
[----:B------:R-:W-:Y:S02]  /*0e80*/  SEL R15, R15, R27, P0 ;  /* 0x0000001b0f0f7207 */ /* 0x000fe40000000000 */
[----:B------:R-:W-:-:S02]  /*0e90*/  SEL R23, R14, R23, P0 ;  /* 0x000000170e177207 */ /* 0x000fc40000000000 */
[----:B------:R-:W-:Y:S02]  /*0ea0*/  SEL R17, R17, R21, P0 ;  /* 0x0000001511117207 */ /* 0x000fe40000000000 */
[----:B------:R-:W-:Y:S02]  /*0eb0*/  ISETP.GE.U32.AND P1, PT, R15, R2, PT ;  /* 0x000000020f00720c */ /* 0x000fe40003f26070 */
[----:B------:R-:W-:Y:S02]  /*0ec0*/  SEL R2, R16, R25, P0 ;  /* 0x0000001910027207 */ /* 0x000fe40000000000 */
[----:B------:R-:W-:Y:S02]  /*0ed0*/  IADD3 R16, P2, PT, R23, 0x1, RZ ;  /* 0x0000000117107810 */ /* 0x000fe40007f5e0ff */
[----:B------:R-:W-:Y:S02]  /*0ee0*/  ISETP.GE.U32.AND.EX P0, PT, R17, R3, PT, P1 ;  /* 0x000000031100720c */ /* 0x000fe40003f06110 */
[----:B------:R-:W-:Y:S01]  /*0ef0*/  ISETP.GE.AND P1, PT, R11, RZ, PT ;  /* 0x000000ff0b00720c */ /* 0x000fe20003f26270 */
[----:B------:R-:W-:Y:S01]  /*0f00*/  IMAD.X R17, RZ, RZ, R2, P2 ;  /* 0x000000ffff117224 */ /* 0x000fe200010e0602 */
[----:B------:R-:W-:-:S04]  /*0f10*/  SEL R16, R16, R23, P0 ;  /* 0x0000001710107207 */ /* 0x000fc80000000000 */
[----:B------:R-:W-:Y:S02]  /*0f20*/  SEL R17, R17, R2, P0 ;  /* 0x0000000211117207 */ /* 0x000fe40000000000 */
[-C--:B------:R-:W-:Y:S02]  /*0f30*/  IADD3 R3, P2, PT, RZ, -R16.reuse, RZ ;  /* 0x80000010ff037210 */ /* 0x080fe40007f5e0ff */
[----:B------:R-:W-:Y:S02]  /*0f40*/  ISETP.NE.U32.AND P0, PT, R10, RZ, PT ;  /* 0x000000ff0a00720c */ /* 0x000fe40003f05070 */
[-C--:B------:R-:W-:Y:S02]  /*0f50*/  IADD3.X R2, PT, PT, RZ, ~R17.reuse, RZ, P2, !PT ;  /* 0x80000011ff027210 */ /* 0x080fe400017fe4ff */
[----:B------:R-:W-:Y:S01]  /*0f60*/  SEL R16, R3, R16, !P1 ;  /* 0x0000001003107207 */ /* 0x000fe20004800000 */
[----:B------:R-:W-:Y:S01]  /*0f70*/  IMAD.MOV.U32 R3, RZ, RZ, 0x0 ;  /* 0x00000000ff037424 */ /* 0x000fe200078e00ff */
[----:B------:R-:W-:Y:S01]  /*0f80*/  SEL R17, R2, R17, !P1 ;  /* 0x0000001102117207 */ /* 0x000fe20004800000 */
[----:B------:R-:W-:Y:S01]  /*0f90*/  IMAD.MOV.U32 R2, RZ, RZ, R0 ;  /* 0x000000ffff027224 */ /* 0x000fe200078e0000 */
[----:B------:R-:W-:-:S04]  /*0fa0*/  ISETP.NE.AND.EX P0, PT, R6, RZ, PT, P0 ;  /* 0x000000ff0600720c */ /* 0x000fc80003f05300 */
[----:B------:R-:W-:Y:S02]  /*0fb0*/  SEL R16, R16, 0xffffffff, P0 ;  /* 0xffffffff10107807 */ /* 0x000fe40000000000 */
[----:B------:R-:W-:Y:S01]  /*0fc0*/  SEL R17, R17, 0xffffffff, P0 ;  /* 0xffffffff11117807 */ /* 0x000fe20000000000 */
[----:B------:R-:W-:Y:S06]  /*0fd0*/  RET.REL.NODEC R2 `(_Z22tensorTranspose3DInt64PlS_S_S_l) ;  /* 0xfffffff002087950 */ /* 0x000fec0003c3ffff */
        .weak           $__internal_1_$__cuda_sm20_rem_s64
        .type           $__internal_1_$__cuda_sm20_rem_s64,@function
        .size           $__internal_1_$__cuda_sm20_rem_s64,(.L_x_11 - $__internal_1_$__cuda_sm20_rem_s64)
$__internal_1_$__cuda_sm20_rem_s64:
[-C--:B------:R-:W-:Y:S02]  /*0fe0*/  IADD3 R3, P1, PT, RZ, -R12.reuse, RZ ;  /* 0x8000000cff037210 */ /* 0x080fe40007f3e0ff */
[----:B------:R-:W-:Y:S02]  /*0ff0*/  ISETP.GE.AND P0, PT, R13, RZ, PT ;  /* 0x000000ff0d00720c */ /* 0x000fe40003f06270 */
[-C--:B------:R-:W-:Y:S02]  /*1000*/  IADD3.X R6, PT, PT, RZ, ~R13.reuse, RZ, P1, !PT ;  /* 0x8000000dff067210 */ /* 0x080fe40000ffe4ff */
[----:B------:R-:W-:Y:S02]  /*1010*/  SEL R2, R3, R12, !P0 ;  /* 0x0000000c03027207 */ /* 0x000fe40004000000 */
[----:B------:R-:W-:-:S04]  /*1020*/  SEL R3, R6, R13, !P0 ;  /* 0x0000000d06037207 */ /* 0x000fc80004000000 */
        /* <DEDUP_REMOVED lines=18> */
[----:B------:R-:W-:Y:S01]  /*1150*/  IMAD.WIDE.U32 R20, R15, R2, RZ ;  /* 0x000000020f147225 */ /* 0x000fe200078e00ff */
[----:B------:R-:W-:-:S03]  /*1160*/  ISETP.GE.AND P1, PT, R9, RZ, PT ;  /* 0x000000ff0900720c */ /* 0x000fc60003f26270 */
[----:B------:R-:W-:Y:S01]  /*1170*/  IMAD R6, R15, R3, R21 ;  /* 0x000000030f067224 */ /* 0x000fe200078e0215 */
[----:B------:R-:W-:Y:S02]  /*1180*/  IADD3 R23, P0, PT, RZ, -R20, RZ ;  /* 0x80000014ff177210 */ /* 0x000fe40007f1e0ff */
[----:B------:R-:W-:Y:S01]  /*1190*/  IADD3 R21, P4, PT, RZ, -R8, RZ ;  /* 0x80000008ff157210 */ /* 0x000fe20007f9e0ff */
[----:B------:R-:W-:Y:S02]  /*11a0*/  IMAD R6, R11, R2, R6 ;  /* 0x000000020b067224 */ /* 0x000fe400078e0206 */
[----:B------:R-:W-:-:S04]  /*11b0*/  IMAD.HI.U32 R14, R15, R23, RZ ;  /* 0x000000170f0e7227 */ /* 0x000fc800078e00ff */
[----:B------:R-:W-:Y:S01]  /*11c0*/  IMAD.X R10, RZ, RZ, ~R6, P0 ;  /* 0x000000ffff0a7224 */ /* 0x000fe200000e0e06 */
[----:B------:R-:W-:Y:S02]  /*11d0*/  SEL R6, R21, R8, !P1 ;  /* 0x0000000815067207 */ /* 0x000fe40004800000 */
[----:B------:R-:W-:Y:S01]  /*11e0*/  IADD3.X R8, PT, PT, RZ, ~R9, RZ, P4, !PT ;  /* 0x80000009ff087210 */ /* 0x000fe200027fe4ff */
[----:B------:R-:W-:-:S03]  /*11f0*/  IMAD.WIDE.U32 R14, P0, R15, R10, R14 ;  /* 0x0000000a0f0e7225 */ /* 0x000fc6000780000e */
[----:B------:R-:W-:Y:S01]  /*1200*/  SEL R8, R8, R9, !P1 ;  /* 0x0000000908087207 */ /* 0x000fe20004800000 */
[----:B------:R-:W-:-:S04]  /*1210*/  IMAD.HI.U32 R15, P2, R11, R23, R14 ;  /* 0x000000170b0f7227 */ /* 0x000fc8000784000e */
[CC--:B------:R-:W-:Y:S02]  /*1220*/  IMAD R14, R11.reuse, R10.reuse, RZ ;  /* 0x0000000a0b0e7224 */ /* 0x0c0fe400078e02ff */
[----:B------:R-:W-:-:S03]  /*1230*/  IMAD.HI.U32 R10, R11, R10, RZ ;  /* 0x0000000a0b0a7227 */ /* 0x000fc600078e00ff */
[----:B------:R-:W-:Y:S01]  /*1240*/  IADD3 R15, P3, PT, R14, R15, RZ ;  /* 0x0000000f0e0f7210 */ /* 0x000fe20007f7e0ff */
[----:B------:R-:W-:-:S04]  /*1250*/  IMAD.X R11, R10, 0x1, R11, P0 ;  /* 0x000000010a0b7824 */ /* 0x000fc800000e060b */
[----:B------:R-:W-:Y:S01]  /*1260*/  IMAD.HI.U32 R10, R15, R6, RZ ;  /* 0x000000060f0a7227 */ /* 0x000fe200078e00ff */
[----:B------:R-:W-:-:S03]  /*1270*/  IADD3.X R9, PT, PT, RZ, RZ, R11, P3, P2 ;  /* 0x000000ffff097210 */ /* 0x000fc60001fe440b */
[----:B------:R-:W-:-:S03]  /*1280*/  HFMA2 R11, -RZ, RZ, 0, 0 ;  /* 0x00000000ff0b7431 */ /* 0x000fc600000001ff */
[----:B------:R-:W-:-:S04]  /*1290*/  IMAD.WIDE.U32 R10, R15, R8, R10 ;  /* 0x000000080f0a7225 */ /* 0x000fc800078e000a */
[C---:B------:R-:W-:Y:S02]  /*12a0*/  IMAD R15, R9.reuse, R8, RZ ;  /* 0x00000008090f7224 */ /* 0x040fe400078e02ff */
[----:B------:R-:W-:-:S04]  /*12b0*/  IMAD.HI.U32 R10, P0, R9, R6, R10 ;  /* 0x00000006090a7227 */ /* 0x000fc8000780000a */
[----:B------:R-:W-:Y:S01]  /*12c0*/  IMAD.HI.U32 R9, R9, R8, RZ ;  /* 0x0000000809097227 */ /* 0x000fe200078e00ff */
[----:B------:R-:W-:-:S03]  /*12d0*/  IADD3 R15, P2, PT, R15, R10, RZ ;  /* 0x0000000a0f0f7210 */ /* 0x000fc60007f5e0ff */
[----:B------:R-:W-:Y:S02]  /*12e0*/  IMAD.X R9, RZ, RZ, R9, P0 ;  /* 0x000000ffff097224 */ /* 0x000fe400000e0609 */
[----:B------:R-:W-:-:S03]  /*12f0*/  IMAD.WIDE.U32 R10, R15, R2, RZ ;  /* 0x000000020f0a7225 */ /* 0x000fc600078e00ff */
[----:B------:R-:W-:Y:S01]  /*1300*/  IADD3.X R9, PT, PT, RZ, R9, RZ, P2, !PT ;  /* 0x00000009ff097210 */ /* 0x000fe200017fe4ff */
[----:B------:R-:W-:Y:S01]  /*1310*/  IMAD R15, R15, R3, R11 ;  /* 0x000000030f0f7224 */ /* 0x000fe200078e020b */
[----:B------:R-:W-:-:S03]  /*1320*/  IADD3 R11, P2, PT, -R10, R6, RZ ;  /* 0x000000060a0b7210 */ /* 0x000fc60007f5e1ff */
[-C--:B------:R-:W-:Y:S01]  /*1330*/  IMAD R9, R9, R2.reuse, R15 ;  /* 0x0000000209097224 */ /* 0x080fe200078e020f */
[----:B------:R-:W-:-:S03]  /*1340*/  ISETP.GE.U32.AND P0, PT, R11, R2, PT ;  /* 0x000000020b00720c */ /* 0x000fc60003f06070 */
[----:B------:R-:W-:Y:S01]  /*1350*/  IMAD.X R21, R8, 0x1, ~R9, P2 ;  /* 0x0000000108157824 */ /* 0x000fe200010e0e09 */
[----:B------:R-:W-:-:S04]  /*1360*/  IADD3 R9, P2, PT, R11, -R2, RZ ;  /* 0x800000020b097210 */ /* 0x000fc80007f5e0ff */
[CC--:B------:R-:W-:Y:S02]  /*1370*/  ISETP.GE.U32.AND.EX P0, PT, R21.reuse, R3.reuse, PT, P0 ;  /* 0x000000031500720c */ /* 0x0c0fe40003f06100 */
[----:B------:R-:W-:Y:S02]  /*1380*/  IADD3.X R15, PT, PT, R21, ~R3, RZ, P2, !PT ;  /* 0x80000003150f7210 */ /* 0x000fe400017fe4ff */
[----:B------:R-:W-:Y:S02]  /*1390*/  SEL R9, R9, R11, P0 ;  /* 0x0000000b09097207 */ /* 0x000fe40000000000 */
[----:B------:R-:W-:Y:S02]  /*13a0*/  SEL R15, R15, R21, P0 ;  /* 0x000000150f0f7207 */ /* 0x000fe40000000000 */
[CC--:B------:R-:W-:Y:S02]  /*13b0*/  ISETP.GE.U32.AND P0, PT, R9.reuse, R2.reuse, PT ;  /* 0x000000020900720c */ /* 0x0c0fe40003f06070 */
[----:B------:R-:W-:-:S02]  /*13c0*/  IADD3 R10, P2, PT, R9, -R2, RZ ;  /* 0x80000002090a7210 */ /* 0x000fc40007f5e0ff */
[----:B------:R-:W-:-:S03]  /*13d0*/  ISETP.GE.U32.AND.EX P0, PT, R15, R3, PT, P0 ;  /* 0x000000030f00720c */ /* 0x000fc60003f06100 */
[----:B------:R-:W-:Y:S01]  /*13e0*/  IMAD.X R11, R15, 0x1, ~R3, P2 ;  /* 0x000000010f0b7824 */ /* 0x000fe200010e0e03 */
[----:B------:R-:W-:-:S04]  /*13f0*/  SEL R10, R10, R9, P0 ;  /* 0x000000090a0a7207 */ /* 0x000fc80000000000 */
[----:B------:R-:W-:Y:S02]  /*1400*/  SEL R11, R11, R15, P0 ;  /* 0x0000000f0b0b7207 */ /* 0x000fe40000000000 */
[-C--:B------:R-:W-:Y:S02]  /*1410*/  IADD3 R3, P2, PT, RZ, -R10.reuse, RZ ;  /* 0x8000000aff037210 */ /* 0x080fe40007f5e0ff */
[----:B------:R-:W-:Y:S02]  /*1420*/  ISETP.NE.U32.AND P0, PT, R12, RZ, PT ;  /* 0x000000ff0c00720c */ /* 0x000fe40003f05070 */
[-C--:B------:R-:W-:Y:S02]  /*1430*/  IADD3.X R2, PT, PT, RZ, ~R11.reuse, RZ, P2, !PT ;  /* 0x8000000bff027210 */ /* 0x080fe400017fe4ff */
[----:B------:R-:W-:Y:S02]  /*1440*/  SEL R10, R3, R10, !P1 ;  /* 0x0000000a030a7207 */ /* 0x000fe40004800000 */
[----:B------:R-:W-:Y:S01]  /*1450*/  SEL R11, R2, R11, !P1 ;  /* 0x0000000b020b7207 */ /* 0x000fe20004800000 */
[----:B------:R-:W-:Y:S01]  /*1460*/  IMAD.MOV.U32 R2, RZ, RZ, R0 ;  /* 0x000000ffff027224 */ /* 0x000fe200078e0000 */
[----:B------:R-:W-:-:S02]  /*1470*/  MOV R3, 0x0 ;  /* 0x0000000000037802 */ /* 0x000fc40000000f00 */
[----:B------:R-:W-:-:S04]  /*1480*/  ISETP.NE.AND.EX P0, PT, R13, RZ, PT, P0 ;  /* 0x000000ff0d00720c */ /* 0x000fc80003f05300 */
[----:B------:R-:W-:Y:S02]  /*1490*/  SEL R10, R10, 0xffffffff, P0 ;  /* 0xffffffff0a0a7807 */ /* 0x000fe40000000000 */
[----:B------:R-:W-:Y:S01]  /*14a0*/  SEL R11, R11, 0xffffffff, P0 ;  /* 0xffffffff0b0b7807 */ /* 0x000fe20000000000 */
[----:B------:R-:W-:Y:S06]  /*14b0*/  RET.REL.NODEC R2 `(_Z22tensorTranspose3DInt64PlS_S_S_l) ;  /* 0xffffffe802d07950 */ /* 0x000fec0003c3ffff */
.L_x_9:
[----:B------:R-:W-:-:S00]  /*14c0*/  BRA `(.L_x_9) ;  /* 0xfffffffc00fc7947 */ /* 0x000fc0000383ffff */
[----:B------:R-:W-:-:S00]  /*14d0*/  NOP ;  /* 0x0000000000007918 */ /* 0x000fc00000000000 */
        /* <DEDUP_REMOVED lines=10> */
.L_x_11:


//--------------------- .nv.shared.reserved.0     --------------------------
	.section	.nv.shared.reserved.0,"aw",@nobits
	.weak		__nv_reservedSMEM_offset_0_alias
	.size		__nv_reservedSMEM_offset_0_alias, 0, 64
	.other		__nv_reservedSMEM_offset_0_alias,@"STO_CUDA_RESERVED_SHARED STV_DEFAULT"
__nv_reservedSMEM_offset_0_alias:
	.zero		0
	.zero		64


//--------------------- .nv.constant0._Z22tensorTranspose3DInt64PlS_S_S_l --------------------------
	.section	.nv.constant0._Z22tensorTranspose3DInt64PlS_S_S_l,"a",@progbits
	.sectionflags	@""
	.align	4
.nv.constant0._Z22tensorTranspose3DInt64PlS_S_S_l:
	.zero		936


//--------------------- SYMBOLS --------------------------

	.type		.nv.reservedSmem.offset0,@object
	.size		.nv.reservedSmem.offset0,0x4
